//
// Generated by NVIDIA NVVM Compiler
//
// Compiler Build ID: CL-36424714
// Cuda compilation tools, release 13.0, V13.0.88
// Based on NVVM 20.0.0
//

.version 9.0
.target sm_100
.address_size 64

	// .globl	dot

.visible .entry dot(
	.param .u64 dot_param_0,
	.param .u64 .ptr .align 1 dot_param_1,
	.param .u64 .ptr .align 1 dot_param_2,
	.param .u64 .ptr .align 1 dot_param_3
)
{
	.reg .pred 	%p<3>;
	.reg .b32 	%r<7>;
	.reg .b32 	%f<11>;
	.reg .b64 	%rd<16>;

	ld.param.u64 	%rd7, [dot_param_0];
	ld.param.u64 	%rd8, [dot_param_1];
	ld.param.u64 	%rd9, [dot_param_2];
	ld.param.u64 	%rd10, [dot_param_3];
	mov.u32 	%r2, %ctaid.x;
	mov.u32 	%r1, %ntid.x;
	mov.u32 	%r3, %tid.x;
	mad.lo.s32 	%r4, %r2, %r1, %r3;
	cvt.u64.u32 	%rd15, %r4;
	setp.le.u64 	%p1, %rd7, %rd15;
	mov.f32 	%f10, 0f00000000;
	@%p1 bra 	$L__BB0_3;
	mov.u32 	%r5, %nctaid.x;
	mul.lo.s32 	%r6, %r1, %r5;
	cvt.u64.u32 	%rd2, %r6;
	cvta.to.global.u64 	%rd3, %rd8;
	cvta.to.global.u64 	%rd4, %rd9;
	mov.f32 	%f10, 0f00000000;
$L__BB0_2:
	shl.b64 	%rd11, %rd15, 2;
	add.s64 	%rd12, %rd3, %rd11;
	ld.global.f32 	%f6, [%rd12];
	add.s64 	%rd13, %rd4, %rd11;
	ld.global.f32 	%f7, [%rd13];
	fma.rn.f32 	%f10, %f6, %f7, %f10;
	add.s64 	%rd15, %rd15, %rd2;
	setp.lt.u64 	%p2, %rd15, %rd7;
	@%p2 bra 	$L__BB0_2;
$L__BB0_3:
	cvta.to.global.u64 	%rd14, %rd10;
	atom.global.add.f32 	%f8, [%rd14], %f10;
	ret;

}


// ===== COMPILED SASS (sm_100) =====

	.target	sm_100

	.elftype	@"ET_EXEC"


//--------------------- .note.nv.tkinfo           --------------------------
	.section	.note.nv.tkinfo,"",@"SHT_NOTE"
	.sectionflags	@"SHF_NOTE_NV_TKINFO"
	.tkinfo
        /*0018*/ 	.word	0x00000002
        /*0030*/ 	.string	""
        /*0030*/ 	.string	"ptxas"
        /*0030*/ 	.string	"Cuda compilation tools, release 13.0, V13.0.88"
        /*0030*/ 	.string	"Build cuda_13.0.r13.0/compiler.36424714_0"
        /*0030*/ 	.string	"-arch sm_100 -m 64 "



//--------------------- .note.nv.cuinfo           --------------------------
	.section	.note.nv.cuinfo,"",@"SHT_NOTE"
	.sectionflags	@"SHF_NOTE_NV_CUINFO"
        /*0018*/ 	.short	0x0002
        /*001a*/ 	.short	0x0064
        /*001c*/ 	.short	0x0082
	.zero		2


//--------------------- .nv.info                  --------------------------
	.section	.nv.info,"",@"SHT_CUDA_INFO"
	.align	4


	//----- nvinfo : EIATTR_REGCOUNT
	.align		4
        /*0000*/ 	.byte	0x04, 0x2f
        /*0002*/ 	.short	(.L_1 - .L_0)
	.align		4
.L_0:
        /*0004*/ 	.word	index@(dot)
        /*0008*/ 	.word	0x0000000e


	//----- nvinfo : EIATTR_FRAME_SIZE
	.align		4
.L_1:
        /*000c*/ 	.byte	0x04, 0x11
        /*000e*/ 	.short	(.L_3 - .L_2)
	.align		4
.L_2:
        /*0010*/ 	.word	index@(dot)
        /*0014*/ 	.word	0x00000000


	//----- nvinfo : EIATTR_MIN_STACK_SIZE
	.align		4
.L_3:
        /*0018*/ 	.byte	0x04, 0x12
        /*001a*/ 	.short	(.L_5 - .L_4)
	.align		4
.L_4:
        /*001c*/ 	.word	index@(dot)
        /*0020*/ 	.word	0x00000000
.L_5:


//--------------------- .nv.compat                --------------------------
	.section	.nv.compat,"",@"SHT_CUDA_COMPAT_INFO"
	.align	4
        /*0000*/ 	.byte	0x02, 0x09, 0x00, 0x00, 0x02, 0x02, 0x01, 0x00, 0x02, 0x05, 0x05, 0x00, 0x03, 0x07, 0x01, 0x01
        /*0010*/ 	.byte	0x02, 0x03, 0x00, 0x00, 0x02, 0x06, 0x01, 0x00, 0x04, 0x0b, 0x08, 0x00, 0x09, 0x00, 0x00, 0x00
        /*0020*/ 	.byte	0x00, 0x00, 0x00, 0x00


//--------------------- .nv.info.dot              --------------------------
	.section	.nv.info.dot,"",@"SHT_CUDA_INFO"
	.sectionflags	@""
	.align	4


	//----- nvinfo : EIATTR_CUDA_API_VERSION
	.align		4
        /*0000*/ 	.byte	0x04, 0x37
        /*0002*/ 	.short	(.L_7 - .L_6)
.L_6:
        /*0004*/ 	.word	0x00000082


	//----- nvinfo : EIATTR_KPARAM_INFO
	.align		4
.L_7:
        /*0008*/ 	.byte	0x04, 0x17
        /*000a*/ 	.short	(.L_9 - .L_8)
.L_8:
        /*000c*/ 	.word	0x00000000
        /*0010*/ 	.short	0x0003
        /*0012*/ 	.short	0x0018
        /*0014*/ 	.byte	0x00, 0xf5, 0x21, 0x00


	//----- nvinfo : EIATTR_KPARAM_INFO
	.align		4
.L_9:
        /*0018*/ 	.byte	0x04, 0x17
        /*001a*/ 	.short	(.L_11 - .L_10)
.L_10:
        /*001c*/ 	.word	0x00000000
        /*0020*/ 	.short	0x0002
        /*0022*/ 	.short	0x0010
        /*0024*/ 	.byte	0x00, 0xf5, 0x21, 0x00


	//----- nvinfo : EIATTR_KPARAM_INFO
	.align		4
.L_11:
        /*0028*/ 	.byte	0x04, 0x17
        /*002a*/ 	.short	(.L_13 - .L_12)
.L_12:
        /*002c*/ 	.word	0x00000000
        /*0030*/ 	.short	0x0001
        /*0032*/ 	.short	0x0008
        /*0034*/ 	.byte	0x00, 0xf5, 0x21, 0x00


	//----- nvinfo : EIATTR_KPARAM_INFO
	.align		4
.L_13:
        /*0038*/ 	.byte	0x04, 0x17
        /*003a*/ 	.short	(.L_15 - .L_14)
.L_14:
        /*003c*/ 	.word	0x00000000
        /*0040*/ 	.short	0x0000
        /*0042*/ 	.short	0x0000
        /*0044*/ 	.byte	0x00, 0xf0, 0x21, 0x00


	//----- nvinfo : EIATTR_SPARSE_MMA_MASK
	.align		4
.L_15:
        /*0048*/ 	.byte	0x03, 0x50
        /*004a*/ 	.short	0x0000


	//----- nvinfo : EIATTR_MAXREG_COUNT
	.align		4
        /*004c*/ 	.byte	0x03, 0x1b
        /*004e*/ 	.short	0x00ff


	//----- nvinfo : EIATTR_MERCURY_ISA_VERSION
	.align		4
        /*0050*/ 	.byte	0x03, 0x5f
        /*0052*/ 	.short	0x0101


	//----- nvinfo : EIATTR_VRC_CTA_INIT_COUNT
	.align		4
        /*0054*/ 	.byte	0x02, 0x4a
	.zero		1
	.zero		1


	//----- nvinfo : EIATTR_EXIT_INSTR_OFFSETS
	.align		4
        /*0058*/ 	.byte	0x04, 0x1c
        /*005a*/ 	.short	(.L_17 - .L_16)


	//   ....[0]....
.L_16:
        /*005c*/ 	.word	0x00000230


	//----- nvinfo : EIATTR_CRS_STACK_SIZE
	.align		4
.L_17:
        /*0060*/ 	.byte	0x04, 0x1e
        /*0062*/ 	.short	(.L_19 - .L_18)
.L_18:
        /*0064*/ 	.word	0x00000000


	//----- nvinfo : EIATTR_CBANK_PARAM_SIZE
	.align		4
.L_19:
        /*0068*/ 	.byte	0x03, 0x19
        /*006a*/ 	.short	0x0020


	//----- nvinfo : EIATTR_PARAM_CBANK
	.align		4
        /*006c*/ 	.byte	0x04, 0x0a
        /*006e*/ 	.short	(.L_21 - .L_20)
	.align		4
.L_20:
        /*0070*/ 	.word	index@(.nv.constant0.dot)
        /*0074*/ 	.short	0x0380
        /*0076*/ 	.short	0x0020


	//----- nvinfo : EIATTR_SW_WAR
	.align		4
.L_21:
        /*0078*/ 	.byte	0x04, 0x36
        /*007a*/ 	.short	(.L_23 - .L_22)
.L_22:
        /*007c*/ 	.word	0x00000008
.L_23:


//--------------------- .nv.callgraph             --------------------------
	.section	.nv.callgraph,"",@"SHT_CUDA_CALLGRAPH"
	.align	4
	.sectionentsize	8
	.align		4
        /*0000*/ 	.word	0x00000000
	.align		4
        /*0004*/ 	.word	0xffffffff
	.align		4
        /*0008*/ 	.word	0x00000000
	.align		4
        /*000c*/ 	.word	0xfffffffe
	.align		4
        /*0010*/ 	.word	0x00000000
	.align		4
        /*0014*/ 	.word	0xfffffffd
	.align		4
        /*0018*/ 	.word	0x00000000
	.align		4
        /*001c*/ 	.word	0xfffffffc


//--------------------- .text.dot                 --------------------------
	.section	.text.dot,"ax",@progbits
	.align	128
        .global         dot
        .type           dot,@function
        .size           dot,(.L_x_4 - dot)
        .other          dot,@"STO_CUDA_ENTRY STV_DEFAULT"
dot:
.text.dot:
[----:B------:R-:W-:Y:S01]  /*0000*/  LDC R1, c[0x0][0x37c] ;  /* 0x0000df00ff017b82 */ /* 0x000fe20000000800 */
[----:B------:R-:W0:Y:S07]  /*0010*/  S2R R5, SR_TID.X ;  /* 0x0000000000057919 */ /* 0x000e2e0000002100 */
[----:B------:R-:W0:Y:S01]  /*0020*/  S2UR UR4, SR_CTAID.X ;  /* 0x00000000000479c3 */ /* 0x000e220000002500 */
[----:B------:R-:W1:Y:S01]  /*0030*/  LDCU.64 UR8, c[0x0][0x380] ;  /* 0x00007000ff0877ac */ /* 0x000e620008000a00 */
[----:B------:R-:W-:Y:S01]  /*0040*/  BSSY.RECONVERGENT B0, `(.L_x_0) ;  /* 0x000001d000007945 */ /* 0x000fe20003800200 */
[----:B------:R-:W-:Y:S01]  /*0050*/  IMAD.MOV.U32 R9, RZ, RZ, RZ ;  /* 0x000000ffff097224 */ /* 0x000fe200078e00ff */
[----:B------:R-:W2:Y:S04]  /*0060*/  LDCU.64 UR10, c[0x0][0x388] ;  /* 0x00007100ff0a77ac */ /* 0x000ea80008000a00 */
[----:B------:R-:W0:Y:S01]  /*0070*/  LDC R4, c[0x0][0x360] ;  /* 0x0000d800ff047b82 */ /* 0x000e220000000800 */
[----:B------:R-:W3:Y:S07]  /*0080*/  LDCU.64 UR12, c[0x0][0x390] ;  /* 0x00007200ff0c77ac */ /* 0x000eee0008000a00 */
[----:B------:R-:W4:Y:S01]  /*0090*/  LDC.64 R2, c[0x0][0x398] ;  /* 0x0000e600ff027b82 */ /* 0x000f220000000a00 */
[----:B0-----:R-:W-:Y:S01]  /*00a0*/  IMAD R0, R4, UR4, R5 ;  /* 0x0000000404007c24 */ /* 0x001fe2000f8e0205 */
[----:B------:R-:W0:Y:S04]  /*00b0*/  LDCU.64 UR4, c[0x0][0x358] ;  /* 0x00006b00ff0477ac */ /* 0x000e280008000a00 */
[----:B-1----:R-:W-:-:S04]  /*00c0*/  ISETP.GE.U32.AND P0, PT, R0, UR8, PT ;  /* 0x0000000800007c0c */ /* 0x002fc8000bf06070 */
[----:B------:R-:W-:-:S13]  /*00d0*/  ISETP.GE.U32.AND.EX P0, PT, RZ, UR9, PT, P0 ;  /* 0x00000009ff007c0c */ /* 0x000fda000bf06100 */
[----:B0-234-:R-:W-:Y:S05]  /*00e0*/  @P0 BRA `(.L_x_1) ;  /* 0x0000000000480947 */ /* 0x01dfea0003800000 */
[----:B------:R-:W0:Y:S01]  /*00f0*/  LDCU UR6, c[0x0][0x370] ;  /* 0x00006e00ff0677ac */ /* 0x000e220008000800 */
[----:B------:R-:W-:Y:S01]  /*0100*/  IMAD.MOV.U32 R11, RZ, RZ, R0 ;  /* 0x000000ffff0b7224 */ /* 0x000fe200078e0000 */
[----:B------:R-:W-:Y:S01]  /*0110*/  CS2R R8, SRZ ;  /* 0x0000000000087805 */ /* 0x000fe2000001ff00 */
[----:B0-----:R-:W-:-:S07]  /*0120*/  IMAD R0, R4, UR6, RZ ;  /* 0x0000000604007c24 */ /* 0x001fce000f8e02ff */
.L_x_2:
[C---:B------:R-:W-:Y:S01]  /*0130*/  IMAD.SHL.U32 R6, R11.reuse, 0x4, RZ ;  /* 0x000000040b067824 */ /* 0x040fe200078e00ff */
[----:B------:R-:W-:-:S04]  /*0140*/  SHF.L.U64.HI R7, R11, 0x2, R8 ;  /* 0x000000020b077819 */ /* 0x000fc80000010208 */
[C---:B------:R-:W-:Y:S02]  /*0150*/  IADD3 R4, P0, PT, R6.reuse, UR10, RZ ;  /* 0x0000000a06047c10 */ /* 0x040fe4000ff1e0ff */
[----:B------:R-:W-:Y:S02]  /*0160*/  IADD3 R6, P1, PT, R6, UR12, RZ ;  /* 0x0000000c06067c10 */ /* 0x000fe4000ff3e0ff */
[C---:B------:R-:W-:Y:S02]  /*0170*/  IADD3.X R5, PT, PT, R7.reuse, UR11, RZ, P0, !PT ;  /* 0x0000000b07057c10 */ /* 0x040fe400087fe4ff */
[----:B------:R-:W-:-:S03]  /*0180*/  IADD3.X R7, PT, PT, R7, UR13, RZ, P1, !PT ;  /* 0x0000000d07077c10 */ /* 0x000fc60008ffe4ff */
[----:B------:R-:W2:Y:S04]  /*0190*/  LDG.E R4, desc[UR4][R4.64] ;  /* 0x0000000404047981 */ /* 0x000ea8000c1e1900 */
[----:B------:R-:W2:Y:S01]  /*01a0*/  LDG.E R6, desc[UR4][R6.64] ;  /* 0x0000000406067981 */ /* 0x000ea2000c1e1900 */
[----:B------:R-:W-:-:S05]  /*01b0*/  IADD3 R11, P0, PT, R0, R11, RZ ;  /* 0x0000000b000b7210 */ /* 0x000fca0007f1e0ff */
[----:B------:R-:W-:Y:S01]  /*01c0*/  IMAD.X R8, RZ, RZ, R8, P0 ;  /* 0x000000ffff087224 */ /* 0x000fe200000e0608 */
[----:B------:R-:W-:-:S04]  /*01d0*/  ISETP.GE.U32.AND P0, PT, R11, UR8, PT ;  /* 0x000000080b007c0c */ /* 0x000fc8000bf06070 */
[----:B------:R-:W-:Y:S01]  /*01e0*/  ISETP.GE.U32.AND.EX P0, PT, R8, UR9, PT, P0 ;  /* 0x0000000908007c0c */ /* 0x000fe2000bf06100 */
[----:B--2---:R-:W-:-:S12]  /*01f0*/  FFMA R9, R4, R6, R9 ;  /* 0x0000000604097223 */ /* 0x004fd80000000009 */
[----:B------:R-:W-:Y:S05]  /*0200*/  @!P0 BRA `(.L_x_2) ;  /* 0xfffffffc00c88947 */ /* 0x000fea000383ffff */
.L_x_1:
[----:B------:R-:W-:Y:S05]  /*0210*/  BSYNC.RECONVERGENT B0 ;  /* 0x0000000000007941 */ /* 0x000fea0003800200 */
.L_x_0:
[----:B------:R-:W-:Y:S01]  /*0220*/  REDG.E.ADD.F32.FTZ.RN.STRONG.GPU desc[UR4][R2.64], R9 ;  /* 0x00000009020079a6 */ /* 0x000fe2000c12f304 */
[----:B------:R-:W-:Y:S05]  /*0230*/  EXIT ;  /* 0x000000000000794d */ /* 0x000fea0003800000 */
.L_x_3:
[----:B------:R-:W-:-:S00]  /*0240*/  BRA `(.L_x_3) ;  /* 0xfffffffc00fc7947 */ /* 0x000fc0000383ffff */
[----:B------:R-:W-:-:S00]  /*0250*/  NOP ;  /* 0x0000000000007918 */ /* 0x000fc00000000000 */
        /* <DEDUP_REMOVED lines=10> */
.L_x_4:


//--------------------- .nv.shared.reserved.0     --------------------------
	.section	.nv.shared.reserved.0,"aw",@nobits
	.weak		__nv_reservedSMEM_offset_0_alias
	.size		__nv_reservedSMEM_offset_0_alias, 0, 64
	.other		__nv_reservedSMEM_offset_0_alias,@"STO_CUDA_RESERVED_SHARED STV_DEFAULT"
__nv_reservedSMEM_offset_0_alias:
	.zero		0
	.zero		64


//--------------------- .nv.constant0.dot         --------------------------
	.section	.nv.constant0.dot,"a",@progbits
	.sectionflags	@""
	.align	4
.nv.constant0.dot:
	.zero		928


//--------------------- SYMBOLS --------------------------

	.type		.nv.reservedSmem.offset0,@object
	.size		.nv.reservedSmem.offset0,0x4
